	.headerflags	@"EF_CUDA_TEXMODE_UNIFIED EF_CUDA_64BIT_ADDRESS EF_CUDA_ACCELERATORS EF_CUDA_SM90 EF_CUDA_VIRTUAL_SM(EF_CUDA_SM90)"
	.elftype	@"ET_EXEC"


//--------------------- .nv.info                  --------------------------
	.section	.nv.info,"",@"SHT_CUDA_INFO"
	.align	4


	//----- nvinfo : EIATTR_REGCOUNT
	.align		4
        /*0000*/ 	.byte	0x04, 0x2f
        /*0002*/ 	.short	(.L_3 - .L_2)
	.align		4
.L_2:
        /*0004*/ 	.word	index@(triton_poi_fused__native_batch_norm_legit_no_training_relu_3)
        /*0008*/ 	.word	0x00000020


	//----- nvinfo : EIATTR_MIN_STACK_SIZE
	.align		4
.L_3:
        /*000c*/ 	.byte	0x04, 0x12
        /*000e*/ 	.short	(.L_5 - .L_4)
	.align		4
.L_4:
        /*0010*/ 	.word	index@(triton_poi_fused__native_batch_norm_legit_no_training_relu_3)
        /*0014*/ 	.word	0x00000000


	//----- nvinfo : EIATTR_FRAME_SIZE
	.align		4
.L_5:
        /*0018*/ 	.byte	0x04, 0x11
        /*001a*/ 	.short	(.L_7 - .L_6)
	.align		4
.L_6:
        /*001c*/ 	.word	index@(triton_poi_fused__native_batch_norm_legit_no_training_relu_3)
        /*0020*/ 	.word	0x00000000


	//----- nvinfo : EIATTR_MIN_STACK_SIZE
	.align		4
.L_7:
        /*0024*/ 	.byte	0x04, 0x12
        /*0026*/ 	.short	(.L_9 - .L_8)
	.align		4
.L_8:
        /*0028*/ 	.word	index@(triton_poi_fused__native_batch_norm_legit_no_training_relu_3)
        /*002c*/ 	.word	0x00000000
.L_9:


//--------------------- .nv.info.triton_poi_fused__native_batch_norm_legit_no_training_relu_3 --------------------------
	.section	.nv.info.triton_poi_fused__native_batch_norm_legit_no_training_relu_3,"",@"SHT_CUDA_INFO"
	.sectionflags	@""
	.align	4


	//----- nvinfo : EIATTR_CUDA_API_VERSION
	.align		4
        /*0000*/ 	.byte	0x04, 0x37
        /*0002*/ 	.short	(.L_11 - .L_10)
.L_10:
        /*0004*/ 	.word	0x0000007c


	//----- nvinfo : EIATTR_KPARAM_INFO
	.align		4
.L_11:
        /*0008*/ 	.byte	0x04, 0x17
        /*000a*/ 	.short	(.L_13 - .L_12)
.L_12:
        /*000c*/ 	.word	0x00000000
        /*0010*/ 	.short	0x0006
        /*0012*/ 	.short	0x0030
        /*0014*/ 	.byte	0x00, 0xf0, 0x11, 0x00


	//----- nvinfo : EIATTR_KPARAM_INFO
	.align		4
.L_13:
        /*0018*/ 	.byte	0x04, 0x17
        /*001a*/ 	.short	(.L_15 - .L_14)
.L_14:
        /*001c*/ 	.word	0x00000000
        /*0020*/ 	.short	0x0005
        /*0022*/ 	.short	0x0028
        /*0024*/ 	.byte	0x00, 0xf4, 0x21, 0x00


	//----- nvinfo : EIATTR_KPARAM_INFO
	.align		4
.L_15:
        /*0028*/ 	.byte	0x04, 0x17
        /*002a*/ 	.short	(.L_17 - .L_16)
.L_16:
        /*002c*/ 	.word	0x00000000
        /*0030*/ 	.short	0x0004
        /*0032*/ 	.short	0x0020
        /*0034*/ 	.byte	0x00, 0xf4, 0x21, 0x00


	//----- nvinfo : EIATTR_KPARAM_INFO
	.align		4
.L_17:
        /*0038*/ 	.byte	0x04, 0x17
        /*003a*/ 	.short	(.L_19 - .L_18)
.L_18:
        /*003c*/ 	.word	0x00000000
        /*0040*/ 	.short	0x0003
        /*0042*/ 	.short	0x0018
        /*0044*/ 	.byte	0x00, 0xf4, 0x21, 0x00


	//----- nvinfo : EIATTR_KPARAM_INFO
	.align		4
.L_19:
        /*0048*/ 	.byte	0x04, 0x17
        /*004a*/ 	.short	(.L_21 - .L_20)
.L_20:
        /*004c*/ 	.word	0x00000000
        /*0050*/ 	.short	0x0002
        /*0052*/ 	.short	0x0010
        /*0054*/ 	.byte	0x00, 0xf4, 0x21, 0x00


	//----- nvinfo : EIATTR_KPARAM_INFO
	.align		4
.L_21:
        /*0058*/ 	.byte	0x04, 0x17
        /*005a*/ 	.short	(.L_23 - .L_22)
.L_22:
        /*005c*/ 	.word	0x00000000
        /*0060*/ 	.short	0x0001
        /*0062*/ 	.short	0x0008
        /*0064*/ 	.byte	0x00, 0xf4, 0x21, 0x00


	//----- nvinfo : EIATTR_KPARAM_INFO
	.align		4
.L_23:
        /*0068*/ 	.byte	0x04, 0x17
        /*006a*/ 	.short	(.L_25 - .L_24)
.L_24:
        /*006c*/ 	.word	0x00000000
        /*0070*/ 	.short	0x0000
        /*0072*/ 	.short	0x0000
        /*0074*/ 	.byte	0x00, 0xf4, 0x21, 0x00


	//----- nvinfo : EIATTR_SPARSE_MMA_MASK
	.align		4
.L_25:
        /*0078*/ 	.byte	0x03, 0x50
        /*007a*/ 	.short	0x0000


	//----- nvinfo : EIATTR_MAXREG_COUNT
	.align		4
        /*007c*/ 	.byte	0x03, 0x1b
        /*007e*/ 	.short	0x00ff


	//----- nvinfo : EIATTR_EXIT_INSTR_OFFSETS
	.align		4
        /*0080*/ 	.byte	0x04, 0x1c
        /*0082*/ 	.short	(.L_27 - .L_26)


	//   ....[0]....
.L_26:
        /*0084*/ 	.word	0x000006c0


	//----- nvinfo : EIATTR_REQNTID
	.align		4
.L_27:
        /*0088*/ 	.byte	0x04, 0x10
        /*008a*/ 	.short	(.L_29 - .L_28)
.L_28:
        /*008c*/ 	.word	0x00000080
        /*0090*/ 	.word	0x00000001
        /*0094*/ 	.word	0x00000001


	//----- nvinfo : EIATTR_CBANK_PARAM_SIZE
	.align		4
.L_29:
        /*0098*/ 	.byte	0x03, 0x19
        /*009a*/ 	.short	0x0034


	//----- nvinfo : EIATTR_PARAM_CBANK
	.align		4
        /*009c*/ 	.byte	0x04, 0x0a
        /*009e*/ 	.short	(.L_31 - .L_30)
	.align		4
.L_30:
        /*00a0*/ 	.word	index@(.nv.constant0.triton_poi_fused__native_batch_norm_legit_no_training_relu_3)
        /*00a4*/ 	.short	0x0210
        /*00a6*/ 	.short	0x0034


	//----- nvinfo : EIATTR_SW_WAR
	.align		4
.L_31:
        /*00a8*/ 	.byte	0x04, 0x36
        /*00aa*/ 	.short	(.L_33 - .L_32)
.L_32:
        /*00ac*/ 	.word	0x00000008
.L_33:


//--------------------- .nv.callgraph             --------------------------
	.section	.nv.callgraph,"",@"SHT_CUDA_CALLGRAPH"
	.align	4
	.sectionentsize	8
	.align		4
        /*0000*/ 	.word	0x00000000
	.align		4
        /*0004*/ 	.word	0xffffffff
	.align		4
        /*0008*/ 	.word	0x00000000
	.align		4
        /*000c*/ 	.word	0xfffffffe
	.align		4
        /*0010*/ 	.word	0x00000000
	.align		4
        /*0014*/ 	.word	0xfffffffd
	.align		4
        /*0018*/ 	.word	0x00000000
	.align		4
        /*001c*/ 	.word	0xfffffffc


//--------------------- .nv.constant4             --------------------------
	.section	.nv.constant4,"a",@progbits
	.align	8
	.align		8
.nv.constant4:
        /*0000*/ 	.dword	_$_str
	.align		8
        /*0008*/ 	.dword	_$_str_$_2


//--------------------- .text.triton_poi_fused__native_batch_norm_legit_no_training_relu_3 --------------------------
	.section	.text.triton_poi_fused__native_batch_norm_legit_no_training_relu_3,"ax",@progbits
	.align	128
        .global         triton_poi_fused__native_batch_norm_legit_no_training_relu_3
        .type           triton_poi_fused__native_batch_norm_legit_no_training_relu_3,@function
        .size           triton_poi_fused__native_batch_norm_legit_no_training_relu_3,(.L_x_1 - triton_poi_fused__native_batch_norm_legit_no_training_relu_3)
        .other          triton_poi_fused__native_batch_norm_legit_no_training_relu_3,@"STO_CUDA_ENTRY STV_DEFAULT"
triton_poi_fused__native_batch_norm_legit_no_training_relu_3:
.text.triton_poi_fused__native_batch_norm_legit_no_training_relu_3:
[----:B------:R-:W-:Y:S01]  /*0000*/  LDC R1, c[0x0][0x28] ;  /* 0x00000a00ff017b82 */ /* 0x000fe20000000800 */
[----:B------:R-:W1:Y:S01]  /*0010*/  S2R R0, SR_TID.X ;  /* 0x0000000000007919 */ /* 0x000e620000002100 */
[----:B------:R-:W-:-:S06]  /*0020*/  ULDC.64 UR4, c[0x0][0x208] ;  /* 0x0000820000047ab9 */ /* 0x000fcc0000000a00 */
[----:B------:R-:W2:Y:S01]  /*0030*/  LDC.64 R16, c[0x0][0x218] ;  /* 0x00008600ff107b82 */ /* 0x000ea20000000a00 */
[----:B------:R-:W3:Y:S07]  /*0040*/  S2R R3, SR_CTAID.X ;  /* 0x0000000000037919 */ /* 0x000eee0000002500 */
[----:B------:R-:W4:Y:S08]  /*0050*/  LDC.64 R14, c[0x0][0x210] ;  /* 0x00008400ff0e7b82 */ /* 0x000f300000000a00 */
[----:B------:R-:W5:Y:S01]  /*0060*/  LDC.64 R12, c[0x0][0x230] ;  /* 0x00008c00ff0c7b82 */ /* 0x000f620000000a00 */
[----:B-1----:R-:W-:-:S02]  /*0070*/  SHF.L.U32 R0, R0, 0x2, RZ ;  /* 0x0000000200007819 */ /* 0x002fc400000006ff */
[----:B---3--:R-:W-:Y:S02]  /*0080*/  SHF.R.S32.HI R5, RZ, 0x15, R3 ;  /* 0x00000015ff057819 */ /* 0x008fe40000011403 */
[----:B------:R-:W-:Y:S02]  /*0090*/  LOP3.LUT R0, R0, 0x1fc, RZ, 0xc0, !PT ;  /* 0x000001fc00007812 */ /* 0x000fe400078ec0ff */
[----:B------:R-:W-:Y:S02]  /*00a0*/  SGXT R5, R5, 0x1 ;  /* 0x000000010505781a */ /* 0x000fe40000000200 */
[----:B------:R-:W-:Y:S02]  /*00b0*/  LEA R18, R3, R0, 0xa ;  /* 0x0000000003127211 */ /* 0x000fe400078e50ff */
[----:B------:R-:W1:Y:S02]  /*00c0*/  LDC.64 R2, c[0x0][0x220] ;  /* 0x00008800ff027b82 */ /* 0x000e640000000a00 */
[----:B------:R-:W-:-:S04]  /*00d0*/  LEA.HI R5, R5, R18, RZ, 0x9 ;  /* 0x0000001205057211 */ /* 0x000fc800078f48ff */
[----:B------:R-:W-:Y:S02]  /*00e0*/  SHF.R.S32.HI R23, RZ, 0x9, R5 ;  /* 0x00000009ff177819 */ /* 0x000fe40000011405 */
[----:B------:R-:W-:Y:S02]  /*00f0*/  IADD3 R5, R5, 0x200, RZ ;  /* 0x0000020005057810 */ /* 0x000fe40007ffe0ff */
[----:B------:R-:W-:Y:S02]  /*0100*/  LEA.HI R0, R23, R23, RZ, 0x7 ;  /* 0x0000001717007211 */ /* 0x000fe400078f38ff */
[----:B------:R-:W-:Y:S02]  /*0110*/  SHF.R.S32.HI R5, RZ, 0x9, R5 ;  /* 0x00000009ff057819 */ /* 0x000fe40000011405 */
[----:B------:R-:W-:Y:S02]  /*0120*/  LOP3.LUT R0, R0, 0xffffff80, RZ, 0xc0, !PT ;  /* 0xffffff8000007812 */ /* 0x000fe400078ec0ff */
[----:B------:R-:W-:-:S02]  /*0130*/  LEA.HI R4, R5, R5, RZ, 0x7 ;  /* 0x0000000505047211 */ /* 0x000fc400078f38ff */
[----:B------:R-:W-:Y:S02]  /*0140*/  IADD3 R23, R23, -R0, RZ ;  /* 0x8000000017177210 */ /* 0x000fe40007ffe0ff */
[----:B------:R-:W-:-:S04]  /*0150*/  LOP3.LUT R4, R4, 0xffffff80, RZ, 0xc0, !PT ;  /* 0xffffff8004047812 */ /* 0x000fc800078ec0ff */
[----:B------:R-:W-:Y:S01]  /*0160*/  IADD3 R19, R5, -R4, RZ ;  /* 0x8000000405137210 */ /* 0x000fe20007ffe0ff */
[----:B-1----:R-:W-:-:S04]  /*0170*/  IMAD.WIDE R8, R23, 0x4, R2 ;  /* 0x0000000417087825 */ /* 0x002fc800078e0202 */
[----:B------:R-:W-:Y:S01]  /*0180*/  IMAD.WIDE R10, R19, 0x4, R2 ;  /* 0x00000004130a7825 */ /* 0x000fe200078e0202 */
[----:B------:R-:W3:Y:S01]  /*0190*/  LDG.E.EL R20, desc[UR4][R8.64] ;  /* 0x0000000408147981 */ /* 0x000ee2000c2e1900 */
[----:B------:R-:W1:Y:S03]  /*01a0*/  LDC.64 R2, c[0x0][0x228] ;  /* 0x00008a00ff027b82 */ /* 0x000e660000000a00 */
[----:B------:R-:W3:Y:S01]  /*01b0*/  LDG.E.EL R21, desc[UR4][R10.64] ;  /* 0x000000040a157981 */ /* 0x000ee2000c2e1900 */
[----:B--2---:R-:W-:-:S04]  /*01c0*/  IMAD.WIDE R26, R23, 0x4, R16 ;  /* 0x00000004171a7825 */ /* 0x004fc800078e0210 */
[----:B----4-:R-:W-:Y:S01]  /*01d0*/  IMAD.WIDE R14, R18, 0x4, R14 ;  /* 0x00000004120e7825 */ /* 0x010fe200078e020e */
[----:B------:R-:W2:Y:S04]  /*01e0*/  LDG.E.EL R0, desc[UR4][R26.64] ;  /* 0x000000041a007981 */ /* 0x000ea8000c2e1900 */
[----:B------:R-:W2:Y:S01]  /*01f0*/  LDG.E.128 R4, desc[UR4][R14.64] ;  /* 0x000000040e047981 */ /* 0x000ea2000c1e1d00 */
[----:B------:R-:W-:-:S03]  /*0200*/  IMAD.WIDE R16, R19, 0x4, R16 ;  /* 0x0000000413107825 */ /* 0x000fc600078e0210 */
[----:B------:R-:W4:Y:S04]  /*0210*/  LDG.E.128 R8, desc[UR4][R14.64+0x800] ;  /* 0x000800040e087981 */ /* 0x000f28000c1e1d00 */
[----:B------:R-:W4:Y:S01]  /*0220*/  LDG.E.EL R16, desc[UR4][R16.64] ;  /* 0x0000000410107981 */ /* 0x000f22000c2e1900 */
[----:B01----:R-:W-:-:S04]  /*0230*/  IMAD.WIDE R24, R23, 0x4, R2 ;  /* 0x0000000417187825 */ /* 0x003fc800078e0202 */
[----:B-----5:R-:W-:Y:S02]  /*0240*/  IMAD.WIDE R22, R23, 0x4, R12 ;  /* 0x0000000417167825 */ /* 0x020fe400078e020c */
[----:B------:R-:W5:Y:S04]  /*0250*/  LDG.E.EL R24, desc[UR4][R24.64] ;  /* 0x0000000418187981 */ /* 0x000f68000c2e1900 */
[----:B------:R-:W5:Y:S01]  /*0260*/  LDG.E.EL R23, desc[UR4][R22.64] ;  /* 0x0000000416177981 */ /* 0x000f62000c2e1900 */
[----:B------:R-:W-:-:S04]  /*0270*/  IMAD.WIDE R2, R19, 0x4, R2 ;  /* 0x0000000413027825 */ /* 0x000fc800078e0202 */
[----:B------:R-:W-:Y:S02]  /*0280*/  IMAD.WIDE R28, R19, 0x4, R12 ;  /* 0x00000004131c7825 */ /* 0x000fe400078e020c */
[----:B------:R0:W4:Y:S04]  /*0290*/  LDG.E.EL R12, desc[UR4][R2.64] ;  /* 0x00000004020c7981 */ /* 0x000128000c2e1900 */
[----:B------:R-:W4:Y:S01]  /*02a0*/  LDG.E.EL R13, desc[UR4][R28.64] ;  /* 0x000000041c0d7981 */ /* 0x000f22000c2e1900 */
[----:B0-----:R-:W-:Y:S01]  /*02b0*/  HFMA2.MMA R3, -RZ, RZ, 1.625, 0 ;  /* 0x3e800000ff037435 */ /* 0x001fe200000001ff */
[----:B---3--:R-:W-:-:S04]  /*02c0*/  FADD R20, R20, 9.9999997473787516356e-06 ;  /* 0x3727c5ac14147421 */ /* 0x008fc80000000000 */
[----:B------:R-:W0:Y:S01]  /*02d0*/  MUFU.SQRT R19, R20 ;  /* 0x0000001400137308 */ /* 0x000e220000002000 */
[----:B------:R-:W-:-:S07]  /*02e0*/  FADD R21, R21, 9.9999997473787516356e-06 ;  /* 0x3727c5ac15157421 */ /* 0x000fce0000000000 */
[----:B------:R-:W1:Y:S01]  /*02f0*/  MUFU.SQRT R25, R21 ;  /* 0x0000001500197308 */ /* 0x000e620000002000 */
[C---:B0-----:R-:W-:Y:S02]  /*0300*/  FSETP.GT.AND P0, PT, R19.reuse, 8.50705917302346158658e+37, PT ;  /* 0x7e8000001300780b */ /* 0x041fe40003f04000 */
[----:B------:R-:W-:Y:S02]  /*0310*/  FSETP.GEU.AND P2, PT, R19, 1.175494350822287508e-38, PT ;  /* 0x008000001300780b */ /* 0x000fe40003f4e000 */
[C---:B-1----:R-:W-:Y:S02]  /*0320*/  FSETP.GT.AND P1, PT, R25.reuse, 8.50705917302346158658e+37, PT ;  /* 0x7e8000001900780b */ /* 0x042fe40003f24000 */
[----:B------:R-:W-:-:S07]  /*0330*/  FSETP.GEU.AND P3, PT, R25, 1.175494350822287508e-38, PT ;  /* 0x008000001900780b */ /* 0x000fce0003f6e000 */
[----:B------:R-:W-:-:S04]  /*0340*/  @P0 FMUL R19, R19, 0.25 ;  /* 0x3e80000013130820 */ /* 0x000fc80000400000 */
[----:B------:R-:W-:Y:S01]  /*0350*/  @!P2 FMUL R19, R19, 16777216 ;  /* 0x4b8000001313a820 */ /* 0x000fe20000400000 */
[----:B------:R-:W-:-:S05]  /*0360*/  @P1 FMUL R25, R25, 0.25 ;  /* 0x3e80000019191820 */ /* 0x000fca0000400000 */
[----:B------:R-:W0:Y:S01]  /*0370*/  MUFU.RCP R19, R19 ;  /* 0x0000001300137308 */ /* 0x000e220000001000 */
[----:B------:R-:W-:Y:S01]  /*0380*/  @!P3 FMUL R25, R25, 16777216 ;  /* 0x4b8000001919b820 */ /* 0x000fe20000400000 */
[----:B------:R-:W-:-:S06]  /*0390*/  FSEL R2, R3, 1, P0 ;  /* 0x3f80000003027808 */ /* 0x000fcc0000000000 */
[----:B------:R-:W1:Y:S01]  /*03a0*/  MUFU.RCP R14, R25 ;  /* 0x00000019000e7308 */ /* 0x000e620000001000 */
[----:B------:R-:W-:Y:S01]  /*03b0*/  FSEL R3, R3, 1, P1 ;  /* 0x3f80000003037808 */ /* 0x000fe20000800000 */
[----:B------:R-:W-:Y:S01]  /*03c0*/  @!P2 FMUL R2, R2, 16777216 ;  /* 0x4b8000000202a820 */ /* 0x000fe20000400000 */
[----:B--2---:R-:W-:-:S03]  /*03d0*/  FADD R4, R4, -R0 ;  /* 0x8000000004047221 */ /* 0x004fc60000000000 */
[----:B------:R-:W-:Y:S01]  /*03e0*/  @!P3 FMUL R3, R3, 16777216 ;  /* 0x4b8000000303b820 */ /* 0x000fe20000400000 */
[----:B0-----:R-:W-:Y:S01]  /*03f0*/  FMUL R15, R19, R2 ;  /* 0x00000002130f7220 */ /* 0x001fe20000400000 */
[--C-:B------:R-:W-:Y:S01]  /*0400*/  FADD R20, R5, -R0.reuse ;  /* 0x8000000005147221 */ /* 0x100fe20000000000 */
[--C-:B------:R-:W-:Y:S01]  /*0410*/  FADD R6, R6, -R0.reuse ;  /* 0x8000000006067221 */ /* 0x100fe20000000000 */
[----:B------:R-:W-:Y:S01]  /*0420*/  FADD R0, R7, -R0 ;  /* 0x8000000007007221 */ /* 0x000fe20000000000 */
[C---:B------:R-:W-:Y:S01]  /*0430*/  FMUL R5, R15.reuse, R4 ;  /* 0x000000040f057220 */ /* 0x040fe20000400000 */
[C---:B------:R-:W-:Y:S01]  /*0440*/  FMUL R4, R15.reuse, R20 ;  /* 0x000000140f047220 */ /* 0x040fe20000400000 */
[----:B-1----:R-:W-:Y:S02]  /*0450*/  FMUL R14, R14, R3 ;  /* 0x000000030e0e7220 */ /* 0x002fe40000400000 */
[----:B------:R-:W0:Y:S01]  /*0460*/  LDC.64 R2, c[0x0][0x238] ;  /* 0x00008e00ff027b82 */ /* 0x000e220000000a00 */
[C---:B------:R-:W-:Y:S01]  /*0470*/  FMUL R20, R15.reuse, R6 ;  /* 0x000000060f147220 */ /* 0x040fe20000400000 */
[----:B------:R-:W-:Y:S01]  /*0480*/  FMUL R6, R15, R0 ;  /* 0x000000000f067220 */ /* 0x000fe20000400000 */
[--C-:B----4-:R-:W-:Y:S01]  /*0490*/  FADD R7, R8, -R16.reuse ;  /* 0x8000001008077221 */ /* 0x110fe20000000000 */
[--C-:B------:R-:W-:Y:S01]  /*04a0*/  FADD R9, R9, -R16.reuse ;  /* 0x8000001009097221 */ /* 0x100fe20000000000 */
[--C-:B------:R-:W-:Y:S01]  /*04b0*/  FADD R15, R10, -R16.reuse ;  /* 0x800000100a0f7221 */ /* 0x100fe20000000000 */
[C-C-:B-----5:R-:W-:Y:S01]  /*04c0*/  FFMA R0, R24.reuse, R5, R23.reuse ;  /* 0x0000000518007223 */ /* 0x160fe20000000017 */
[----:B------:R-:W-:Y:S01]  /*04d0*/  FADD R11, R11, -R16 ;  /* 0x800000100b0b7221 */ /* 0x000fe20000000000 */
[C-C-:B------:R-:W-:Y:S01]  /*04e0*/  FFMA R4, R24.reuse, R4, R23.reuse ;  /* 0x0000000418047223 */ /* 0x140fe20000000017 */
[C-C-:B------:R-:W-:Y:S01]  /*04f0*/  FFMA R5, R24.reuse, R20, R23.reuse ;  /* 0x0000001418057223 */ /* 0x140fe20000000017 */
[----:B------:R-:W-:Y:S01]  /*0500*/  FFMA R23, R24, R6, R23 ;  /* 0x0000000618177223 */ /* 0x000fe20000000017 */
[C---:B------:R-:W-:Y:S01]  /*0510*/  FMUL R7, R14.reuse, R7 ;  /* 0x000000070e077220 */ /* 0x040fe20000400000 */
[C---:B------:R-:W-:Y:S01]  /*0520*/  FMUL R8, R14.reuse, R9 ;  /* 0x000000090e087220 */ /* 0x040fe20000400000 */
[C---:B------:R-:W-:Y:S01]  /*0530*/  FMUL R6, R14.reuse, R15 ;  /* 0x0000000f0e067220 */ /* 0x040fe20000400000 */
[----:B------:R-:W-:Y:S01]  /*0540*/  FMUL R14, R14, R11 ;  /* 0x0000000b0e0e7220 */ /* 0x000fe20000400000 */
[C-C-:B------:R-:W-:Y:S01]  /*0550*/  FFMA R9, R12.reuse, R7, R13.reuse ;  /* 0x000000070c097223 */ /* 0x140fe2000000000d */
[C-C-:B------:R-:W-:Y:S01]  /*0560*/  FFMA R8, R12.reuse, R8, R13.reuse ;  /* 0x000000080c087223 */ /* 0x140fe2000000000d */
[C-C-:B------:R-:W-:Y:S01]  /*0570*/  FFMA R10, R12.reuse, R6, R13.reuse ;  /* 0x000000060c0a7223 */ /* 0x140fe2000000000d */
[----:B------:R-:W-:Y:S01]  /*0580*/  FFMA R14, R12, R14, R13 ;  /* 0x0000000e0c0e7223 */ /* 0x000fe2000000000d */
[----:B------:R-:W-:-:S02]  /*0590*/  FSETP.GEU.AND P6, PT, R23, RZ, PT ;  /* 0x000000ff1700720b */ /* 0x000fc40003fce000 */
[----:B------:R-:W-:Y:S02]  /*05a0*/  FSETP.GEU.AND P0, PT, R5, RZ, PT ;  /* 0x000000ff0500720b */ /* 0x000fe40003f0e000 */
[----:B------:R-:W-:Y:S02]  /*05b0*/  FSETP.GEU.AND P1, PT, R4, RZ, PT ;  /* 0x000000ff0400720b */ /* 0x000fe40003f2e000 */
[----:B------:R-:W-:Y:S02]  /*05c0*/  FSETP.GEU.AND P3, PT, R14, RZ, PT ;  /* 0x000000ff0e00720b */ /* 0x000fe40003f6e000 */
[----:B------:R-:W-:Y:S02]  /*05d0*/  SEL R7, R23, RZ, P6 ;  /* 0x000000ff17077207 */ /* 0x000fe40003000000 */
[----:B------:R-:W-:Y:S02]  /*05e0*/  FSETP.GEU.AND P2, PT, R0, RZ, PT ;  /* 0x000000ff0000720b */ /* 0x000fe40003f4e000 */
[----:B------:R-:W-:-:S02]  /*05f0*/  FSETP.GEU.AND P4, PT, R10, RZ, PT ;  /* 0x000000ff0a00720b */ /* 0x000fc40003f8e000 */
[----:B------:R-:W-:Y:S02]  /*0600*/  FSETP.GEU.AND P5, PT, R9, RZ, PT ;  /* 0x000000ff0900720b */ /* 0x000fe40003fae000 */
[----:B------:R-:W-:Y:S02]  /*0610*/  FSETP.GEU.AND P6, PT, R8, RZ, PT ;  /* 0x000000ff0800720b */ /* 0x000fe40003fce000 */
[----:B------:R-:W-:Y:S01]  /*0620*/  SEL R6, R5, RZ, P0 ;  /* 0x000000ff05067207 */ /* 0x000fe20000000000 */
[----:B0-----:R-:W-:Y:S01]  /*0630*/  IMAD.WIDE R2, R18, 0x4, R2 ;  /* 0x0000000412027825 */ /* 0x001fe200078e0202 */
[----:B------:R-:W-:Y:S02]  /*0640*/  SEL R5, R4, RZ, P1 ;  /* 0x000000ff04057207 */ /* 0x000fe40000800000 */
[----:B------:R-:W-:Y:S02]  /*0650*/  SEL R15, R14, RZ, P3 ;  /* 0x000000ff0e0f7207 */ /* 0x000fe40001800000 */
[----:B------:R-:W-:-:S02]  /*0660*/  SEL R4, R0, RZ, P2 ;  /* 0x000000ff00047207 */ /* 0x000fc40001000000 */
[----:B------:R-:W-:Y:S02]  /*0670*/  SEL R14, R10, RZ, P4 ;  /* 0x000000ff0a0e7207 */ /* 0x000fe40002000000 */
[----:B------:R-:W-:Y:S02]  /*0680*/  SEL R12, R9, RZ, P5 ;  /* 0x000000ff090c7207 */ /* 0x000fe40002800000 */
[----:B------:R-:W-:Y:S01]  /*0690*/  SEL R13, R8, RZ, P6 ;  /* 0x000000ff080d7207 */ /* 0x000fe20003000000 */
[----:B------:R-:W-:Y:S04]  /*06a0*/  STG.E.128 desc[UR4][R2.64], R4 ;  /* 0x0000000402007986 */ /* 0x000fe8000c101d04 */
[----:B------:R-:W-:Y:S01]  /*06b0*/  STG.E.128 desc[UR4][R2.64+0x800], R12 ;  /* 0x0008000c02007986 */ /* 0x000fe2000c101d04 */
[----:B------:R-:W-:Y:S05]  /*06c0*/  EXIT ;  /* 0x000000000000794d */ /* 0x000fea0003800000 */
.L_x_0:
[----:B------:R-:W-:-:S00]  /*06d0*/  BRA `(.L_x_0) ;  /* 0xfffffffc00fc7947 */ /* 0x000fc0000383ffff */
[----:B------:R-:W-:-:S00]  /*06e0*/  NOP ;  /* 0x0000000000007918 */ /* 0x000fc00000000000 */
        /* <DEDUP_REMOVED lines=9> */
.L_x_1:


//--------------------- .nv.global.init           --------------------------
	.section	.nv.global.init,"aw",@progbits
.nv.global.init:
	.type		_$_str,@object
	.size		_$_str,(_$_str_$_2 - _$_str)
_$_str:
        /*0000*/ 	.byte	0x5f, 0x5f, 0x43, 0x55, 0x44, 0x41, 0x5f, 0x46, 0x54, 0x5a, 0x00
	.type		_$_str_$_2,@object
	.size		_$_str_$_2,(.L_1 - _$_str_$_2)
_$_str_$_2:
        /*000b*/ 	.byte	0x5f, 0x5f, 0x43, 0x55, 0x44, 0x41, 0x5f, 0x50, 0x52, 0x45, 0x43, 0x5f, 0x53, 0x51, 0x52, 0x54
        /*001b*/ 	.byte	0x00
.L_1:


//--------------------- .nv.constant0.triton_poi_fused__native_batch_norm_legit_no_training_relu_3 --------------------------
	.section	.nv.constant0.triton_poi_fused__native_batch_norm_legit_no_training_relu_3,"a",@progbits
	.sectionflags	@""
	.align	4
.nv.constant0.triton_poi_fused__native_batch_norm_legit_no_training_relu_3:
	.zero		580
